	.headerflags	@"EF_CUDA_TEXMODE_UNIFIED EF_CUDA_64BIT_ADDRESS EF_CUDA_ACCELERATORS EF_CUDA_SM90 EF_CUDA_VIRTUAL_SM(EF_CUDA_SM90)"
	.elftype	@"ET_EXEC"


//--------------------- .nv.info                  --------------------------
	.section	.nv.info,"",@"SHT_CUDA_INFO"
	.align	4


	//----- nvinfo : EIATTR_REGCOUNT
	.align		4
        /*0000*/ 	.byte	0x04, 0x2f
        /*0002*/ 	.short	(.L_1 - .L_0)
	.align		4
.L_0:
        /*0004*/ 	.word	index@(triton_poi_fused_add_native_layer_norm_8)
        /*0008*/ 	.word	0x00000017


	//----- nvinfo : EIATTR_MIN_STACK_SIZE
	.align		4
.L_1:
        /*000c*/ 	.byte	0x04, 0x12
        /*000e*/ 	.short	(.L_3 - .L_2)
	.align		4
.L_2:
        /*0010*/ 	.word	index@(triton_poi_fused_add_native_layer_norm_8)
        /*0014*/ 	.word	0x00000000


	//----- nvinfo : EIATTR_FRAME_SIZE
	.align		4
.L_3:
        /*0018*/ 	.byte	0x04, 0x11
        /*001a*/ 	.short	(.L_5 - .L_4)
	.align		4
.L_4:
        /*001c*/ 	.word	index@(triton_poi_fused_add_native_layer_norm_8)
        /*0020*/ 	.word	0x00000000


	//----- nvinfo : EIATTR_MIN_STACK_SIZE
	.align		4
.L_5:
        /*0024*/ 	.byte	0x04, 0x12
        /*0026*/ 	.short	(.L_7 - .L_6)
	.align		4
.L_6:
        /*0028*/ 	.word	index@(triton_poi_fused_add_native_layer_norm_8)
        /*002c*/ 	.word	0x00000000
.L_7:


//--------------------- .nv.info.triton_poi_fused_add_native_layer_norm_8 --------------------------
	.section	.nv.info.triton_poi_fused_add_native_layer_norm_8,"",@"SHT_CUDA_INFO"
	.sectionflags	@""
	.align	4


	//----- nvinfo : EIATTR_CUDA_API_VERSION
	.align		4
        /*0000*/ 	.byte	0x04, 0x37
        /*0002*/ 	.short	(.L_9 - .L_8)
.L_8:
        /*0004*/ 	.word	0x0000007c


	//----- nvinfo : EIATTR_KPARAM_INFO
	.align		4
.L_9:
        /*0008*/ 	.byte	0x04, 0x17
        /*000a*/ 	.short	(.L_11 - .L_10)
.L_10:
        /*000c*/ 	.word	0x00000000
        /*0010*/ 	.short	0x0006
        /*0012*/ 	.short	0x002c
        /*0014*/ 	.byte	0x00, 0xf0, 0x11, 0x00


	//----- nvinfo : EIATTR_KPARAM_INFO
	.align		4
.L_11:
        /*0018*/ 	.byte	0x04, 0x17
        /*001a*/ 	.short	(.L_13 - .L_12)
.L_12:
        /*001c*/ 	.word	0x00000000
        /*0020*/ 	.short	0x0005
        /*0022*/ 	.short	0x0028
        /*0024*/ 	.byte	0x00, 0xf0, 0x11, 0x00


	//----- nvinfo : EIATTR_KPARAM_INFO
	.align		4
.L_13:
        /*0028*/ 	.byte	0x04, 0x17
        /*002a*/ 	.short	(.L_15 - .L_14)
.L_14:
        /*002c*/ 	.word	0x00000000
        /*0030*/ 	.short	0x0004
        /*0032*/ 	.short	0x0020
        /*0034*/ 	.byte	0x00, 0xf4, 0x21, 0x00


	//----- nvinfo : EIATTR_KPARAM_INFO
	.align		4
.L_15:
        /*0038*/ 	.byte	0x04, 0x17
        /*003a*/ 	.short	(.L_17 - .L_16)
.L_16:
        /*003c*/ 	.word	0x00000000
        /*0040*/ 	.short	0x0003
        /*0042*/ 	.short	0x0018
        /*0044*/ 	.byte	0x00, 0xf4, 0x21, 0x00


	//----- nvinfo : EIATTR_KPARAM_INFO
	.align		4
.L_17:
        /*0048*/ 	.byte	0x04, 0x17
        /*004a*/ 	.short	(.L_19 - .L_18)
.L_18:
        /*004c*/ 	.word	0x00000000
        /*0050*/ 	.short	0x0002
        /*0052*/ 	.short	0x0010
        /*0054*/ 	.byte	0x00, 0xf4, 0x21, 0x00


	//----- nvinfo : EIATTR_KPARAM_INFO
	.align		4
.L_19:
        /*0058*/ 	.byte	0x04, 0x17
        /*005a*/ 	.short	(.L_21 - .L_20)
.L_20:
        /*005c*/ 	.word	0x00000000
        /*0060*/ 	.short	0x0001
        /*0062*/ 	.short	0x0008
        /*0064*/ 	.byte	0x00, 0xf4, 0x21, 0x00


	//----- nvinfo : EIATTR_KPARAM_INFO
	.align		4
.L_21:
        /*0068*/ 	.byte	0x04, 0x17
        /*006a*/ 	.short	(.L_23 - .L_22)
.L_22:
        /*006c*/ 	.word	0x00000000
        /*0070*/ 	.short	0x0000
        /*0072*/ 	.short	0x0000
        /*0074*/ 	.byte	0x00, 0xf4, 0x21, 0x00


	//----- nvinfo : EIATTR_SPARSE_MMA_MASK
	.align		4
.L_23:
        /*0078*/ 	.byte	0x03, 0x50
        /*007a*/ 	.short	0x0000


	//----- nvinfo : EIATTR_MAXREG_COUNT
	.align		4
        /*007c*/ 	.byte	0x03, 0x1b
        /*007e*/ 	.short	0x00ff


	//----- nvinfo : EIATTR_EXIT_INSTR_OFFSETS
	.align		4
        /*0080*/ 	.byte	0x04, 0x1c
        /*0082*/ 	.short	(.L_25 - .L_24)


	//   ....[0]....
.L_24:
        /*0084*/ 	.word	0x000004f0


	//   ....[1]....
        /*0088*/ 	.word	0x00000510


	//----- nvinfo : EIATTR_REQNTID
	.align		4
.L_25:
        /*008c*/ 	.byte	0x04, 0x10
        /*008e*/ 	.short	(.L_27 - .L_26)
.L_26:
        /*0090*/ 	.word	0x00000080
        /*0094*/ 	.word	0x00000001
        /*0098*/ 	.word	0x00000001


	//----- nvinfo : EIATTR_CBANK_PARAM_SIZE
	.align		4
.L_27:
        /*009c*/ 	.byte	0x03, 0x19
        /*009e*/ 	.short	0x0030


	//----- nvinfo : EIATTR_PARAM_CBANK
	.align		4
        /*00a0*/ 	.byte	0x04, 0x0a
        /*00a2*/ 	.short	(.L_29 - .L_28)
	.align		4
.L_28:
        /*00a4*/ 	.word	index@(.nv.constant0.triton_poi_fused_add_native_layer_norm_8)
        /*00a8*/ 	.short	0x0210
        /*00aa*/ 	.short	0x0030


	//----- nvinfo : EIATTR_SW_WAR
	.align		4
.L_29:
        /*00ac*/ 	.byte	0x04, 0x36
        /*00ae*/ 	.short	(.L_31 - .L_30)
.L_30:
        /*00b0*/ 	.word	0x00000008
.L_31:


//--------------------- .nv.callgraph             --------------------------
	.section	.nv.callgraph,"",@"SHT_CUDA_CALLGRAPH"
	.align	4
	.sectionentsize	8
	.align		4
        /*0000*/ 	.word	0x00000000
	.align		4
        /*0004*/ 	.word	0xffffffff
	.align		4
        /*0008*/ 	.word	0x00000000
	.align		4
        /*000c*/ 	.word	0xfffffffe
	.align		4
        /*0010*/ 	.word	0x00000000
	.align		4
        /*0014*/ 	.word	0xfffffffd
	.align		4
        /*0018*/ 	.word	0x00000000
	.align		4
        /*001c*/ 	.word	0xfffffffc


//--------------------- .text.triton_poi_fused_add_native_layer_norm_8 --------------------------
	.section	.text.triton_poi_fused_add_native_layer_norm_8,"ax",@progbits
	.sectionflags	@"SHF_BARRIERS=1"
	.align	128
        .global         triton_poi_fused_add_native_layer_norm_8
        .type           triton_poi_fused_add_native_layer_norm_8,@function
        .size           triton_poi_fused_add_native_layer_norm_8,(.L_x_1 - triton_poi_fused_add_native_layer_norm_8)
        .other          triton_poi_fused_add_native_layer_norm_8,@"STO_CUDA_ENTRY STV_DEFAULT"
triton_poi_fused_add_native_layer_norm_8:
.text.triton_poi_fused_add_native_layer_norm_8:
[----:B------:R-:W0:Y:S02]  /*0000*/  LDC R1, c[0x0][0x28] ;  /* 0x00000a00ff017b82 */ /* 0x000e240000000800 */
[----:B------:R-:W1:Y:S01]  /*0010*/  S2R R0, SR_TID.X ;  /* 0x0000000000007919 */ /* 0x000e620000002100 */
[----:B------:R-:W2:Y:S01]  /*0020*/  LDC.64 R10, c[0x0][0x220] ;  /* 0x00008800ff0a7b82 */ /* 0x000ea20000000a00 */
[----:B------:R-:W-:Y:S01]  /*0030*/  ULDC.64 UR6, c[0x0][0x208] ;  /* 0x0000820000067ab9 */ /* 0x000fe20000000a00 */
[----:B------:R-:W3:Y:S01]  /*0040*/  S2R R8, SR_CTAID.X ;  /* 0x0000000000087919 */ /* 0x000ee20000002500 */
[----:B------:R-:W4:Y:S05]  /*0050*/  S2R R3, SR_CTAID.Y ;  /* 0x0000000000037919 */ /* 0x000f2a0000002600 */
[----:B------:R-:W5:Y:S01]  /*0060*/  LDC.64 R4, c[0x0][0x218] ;  /* 0x00008600ff047b82 */ /* 0x000f620000000a00 */
[----:B-1----:R-:W-:Y:S01]  /*0070*/  SHF.R.U32.HI R2, RZ, 0x2, R0 ;  /* 0x00000002ff027819 */ /* 0x002fe20000011600 */
[----:B---3--:R-:W-:-:S03]  /*0080*/  IMAD.SHL.U32 R7, R8, 0x20, RZ ;  /* 0x0000002008077824 */ /* 0x008fc600078e00ff */
[----:B------:R-:W-:Y:S02]  /*0090*/  SGXT.U32 R2, R2, 0x5 ;  /* 0x000000050202781a */ /* 0x000fe40000000000 */
[----:B------:R-:W-:Y:S01]  /*00a0*/  SHF.R.S32.HI R14, RZ, 0x1a, R8 ;  /* 0x0000001aff0e7819 */ /* 0x000fe20000011408 */
[----:B----4-:R-:W-:Y:S01]  /*00b0*/  IMAD.SHL.U32 R3, R3, 0x4, RZ ;  /* 0x0000000403037824 */ /* 0x010fe200078e00ff */
[----:B------:R-:W-:Y:S01]  /*00c0*/  LOP3.LUT R13, R7, R2, RZ, 0xfc, !PT ;  /* 0x00000002070d7212 */ /* 0x000fe200078efcff */
[----:B------:R-:W1:Y:S03]  /*00d0*/  LDC.64 R8, c[0x0][0x228] ;  /* 0x00008a00ff087b82 */ /* 0x000e660000000a00 */
[----:B------:R-:W-:Y:S02]  /*00e0*/  SHF.R.S32.HI R6, RZ, 0x1f, R13 ;  /* 0x0000001fff067819 */ /* 0x000fe4000001140d */
[----:B------:R-:W-:-:S02]  /*00f0*/  ISETP.GE.AND P1, PT, R13, 0x40, PT ;  /* 0x000000400d00780c */ /* 0x000fc40003f26270 */
[-C--:B------:R-:W-:Y:S02]  /*0100*/  LEA.HI R12, R6, R13.reuse, RZ, 0x2 ;  /* 0x0000000d060c7211 */ /* 0x080fe400078f10ff */
[----:B------:R-:W-:Y:S02]  /*0110*/  SGXT R6, R14, 0x1 ;  /* 0x000000010e06781a */ /* 0x000fe40000000200 */
[----:B------:R-:W-:Y:S02]  /*0120*/  SHF.R.S32.HI R14, RZ, 0x2, R12 ;  /* 0x00000002ff0e7819 */ /* 0x000fe4000001140c */
[----:B------:R-:W-:Y:S02]  /*0130*/  LOP3.LUT R16, R12, 0xfffffffc, RZ, 0xc0, !PT ;  /* 0xfffffffc0c107812 */ /* 0x000fe400078ec0ff */
[----:B------:R-:W-:Y:S02]  /*0140*/  LEA.HI R15, R14, R14, RZ, 0x2 ;  /* 0x0000000e0e0f7211 */ /* 0x000fe400078f10ff */
[----:B------:R-:W-:Y:S01]  /*0150*/  LOP3.LUT R12, R3, 0x3, R0, 0xf8, !PT ;  /* 0x00000003030c7812 */ /* 0x000fe200078ef800 */
[----:B------:R-:W-:Y:S01]  /*0160*/  IMAD.IADD R19, R13, 0x1, -R16 ;  /* 0x000000010d137824 */ /* 0x000fe200078e0a10 */
[----:B------:R-:W-:-:S02]  /*0170*/  LEA.HI R17, R6, R13, RZ, 0x4 ;  /* 0x0000000d06117211 */ /* 0x000fc400078f20ff */
[----:B------:R-:W-:Y:S02]  /*0180*/  LOP3.LUT R15, R15, 0x3ffffffc, RZ, 0xc0, !PT ;  /* 0x3ffffffc0f0f7812 */ /* 0x000fe400078ec0ff */
[----:B------:R-:W-:Y:S01]  /*0190*/  SHF.R.S32.HI R16, RZ, 0x4, R17 ;  /* 0x00000004ff107819 */ /* 0x000fe20000011411 */
[----:B------:R-:W-:Y:S01]  /*01a0*/  IMAD R17, R19, 0x10, R12 ;  /* 0x0000001013117824 */ /* 0x000fe200078e020c */
[----:B------:R-:W-:Y:S01]  /*01b0*/  ISETP.LT.AND P0, PT, R12, 0x4, !P1 ;  /* 0x000000040c00780c */ /* 0x000fe20004f01270 */
[----:B------:R-:W-:Y:S02]  /*01c0*/  IMAD.IADD R15, R14, 0x1, -R15 ;  /* 0x000000010e0f7824 */ /* 0x000fe400078e0a0f */
[C---:B------:R-:W-:Y:S02]  /*01d0*/  IMAD R14, R16.reuse, 0x40, R17 ;  /* 0x00000040100e7824 */ /* 0x040fe400078e0211 */
[----:B------:R-:W-:Y:S02]  /*01e0*/  IMAD R17, R16, 0x4, R19 ;  /* 0x0000000410117824 */ /* 0x000fe400078e0213 */
[----:B------:R-:W-:-:S02]  /*01f0*/  IMAD R15, R15, 0x4, R14 ;  /* 0x000000040f0f7824 */ /* 0x000fc400078e020e */
[----:B--2---:R-:W-:Y:S01]  /*0200*/  IMAD.WIDE R16, R17, 0x4, R10 ;  /* 0x0000000411107825 */ /* 0x004fe200078e020a */
[----:B------:R-:W-:-:S03]  /*0210*/  CS2R R10, SRZ ;  /* 0x00000000000a7805 */ /* 0x000fc6000001ff00 */
[----:B-1----:R-:W-:Y:S02]  /*0220*/  IMAD.WIDE R18, R19, 0x4, R8 ;  /* 0x0000000413127825 */ /* 0x002fe400078e0208 */
[----:B------:R-:W1:Y:S01]  /*0230*/  LDC.64 R8, c[0x0][0x230] ;  /* 0x00008c00ff087b82 */ /* 0x000e620000000a00 */
[----:B------:R-:W2:Y:S01]  /*0240*/  @!P1 LDG.E.EL R10, desc[UR6][R16.64] ;  /* 0x00000006100a9981 */ /* 0x000ea2000c2e1900 */
[----:B------:R-:W-:Y:S02]  /*0250*/  IMAD.MOV.U32 R12, RZ, RZ, RZ ;  /* 0x000000ffff0c7224 */ /* 0x000fe400078e00ff */
[----:B-----5:R-:W-:Y:S01]  /*0260*/  IMAD.WIDE R14, R15, 0x4, R4 ;  /* 0x000000040f0e7825 */ /* 0x020fe200078e0204 */
[----:B------:R-:W2:Y:S03]  /*0270*/  @!P1 LDG.E.EL R11, desc[UR6][R18.64] ;  /* 0x00000006120b9981 */ /* 0x000ea6000c2e1900 */
[----:B------:R-:W3:Y:S01]  /*0280*/  LDC.64 R4, c[0x0][0x210] ;  /* 0x00008400ff047b82 */ /* 0x000ee20000000a00 */
[----:B------:R-:W4:Y:S01]  /*0290*/  @P0 LDG.E.EL R12, desc[UR6][R14.64] ;  /* 0x000000060e0c0981 */ /* 0x000f22000c2e1900 */
[----:B------:R-:W-:-:S02]  /*02a0*/  SHF.R.U32.HI R20, RZ, 0x5, R0 ;  /* 0x00000005ff147819 */ /* 0x000fc40000011600 */
[----:B------:R-:W-:Y:S02]  /*02b0*/  LOP3.LUT R7, R7, 0x1f, R0, 0xf8, !PT ;  /* 0x0000001f07077812 */ /* 0x000fe400078ef800 */
[----:B------:R-:W-:Y:S02]  /*02c0*/  SGXT.U32 R20, R20, 0x2 ;  /* 0x000000021414781a */ /* 0x000fe40000000000 */
[----:B------:R-:W-:Y:S02]  /*02d0*/  LEA.HI R6, R6, R7, RZ, 0x2 ;  /* 0x0000000706067211 */ /* 0x000fe400078f10ff */
[----:B------:R-:W-:Y:S02]  /*02e0*/  LOP3.LUT R20, R3, R20, RZ, 0xfc, !PT ;  /* 0x0000001403147212 */ /* 0x000fe400078efcff */
[----:B------:R-:W-:Y:S02]  /*02f0*/  ISETP.GE.AND P1, PT, R7, 0x40, PT ;  /* 0x000000400700780c */ /* 0x000fe40003f26270 */
[----:B------:R-:W-:-:S02]  /*0300*/  LOP3.LUT R6, R6, 0xfffffffc, RZ, 0xc0, !PT ;  /* 0xfffffffc06067812 */ /* 0x000fc400078ec0ff */
[----:B------:R-:W-:-:S03]  /*0310*/  ISETP.LT.AND P0, PT, R20, 0x4, !P1 ;  /* 0x000000041400780c */ /* 0x000fc60004f01270 */
[----:B------:R-:W-:Y:S02]  /*0320*/  IMAD.IADD R3, R7, 0x1, -R6 ;  /* 0x0000000107037824 */ /* 0x000fe400078e0a06 */
[----:B------:R-:W-:Y:S02]  /*0330*/  IMAD R7, R20, 0x40, R7 ;  /* 0x0000004014077824 */ /* 0x000fe400078e0207 */
[----:B-1----:R-:W-:-:S04]  /*0340*/  IMAD.WIDE R8, R3, 0x4, R8 ;  /* 0x0000000403087825 */ /* 0x002fc800078e0208 */
[----:B------:R-:W-:Y:S02]  /*0350*/  IMAD.MOV.U32 R6, RZ, RZ, RZ ;  /* 0x000000ffff067224 */ /* 0x000fe400078e00ff */
[----:B------:R-:W-:Y:S02]  /*0360*/  IMAD.MOV.U32 R3, RZ, RZ, RZ ;  /* 0x000000ffff037224 */ /* 0x000fe400078e00ff */
[----:B---3--:R-:W-:Y:S02]  /*0370*/  IMAD.WIDE R4, R7, 0x4, R4 ;  /* 0x0000000407047825 */ /* 0x008fe400078e0204 */
[----:B------:R-:W3:Y:S04]  /*0380*/  @!P1 LDG.E.EL R6, desc[UR6][R8.64] ;  /* 0x0000000608069981 */ /* 0x000ee8000c2e1900 */
[----:B------:R-:W3:Y:S01]  /*0390*/  @P0 LDG.E.EL R3, desc[UR6][R4.64] ;  /* 0x0000000604030981 */ /* 0x000ee2000c2e1900 */
[----:B------:R-:W1:Y:S01]  /*03a0*/  S2UR UR5, SR_CgaCtaId ;  /* 0x00000000000579c3 */ /* 0x000e620000008800 */
[----:B------:R-:W-:Y:S01]  /*03b0*/  IMAD.SHL.U32 R7, R0, 0x20, RZ ;  /* 0x0000002000077824 */ /* 0x000fe200078e00ff */
[----:B------:R-:W-:-:S04]  /*03c0*/  UMOV UR4, 0x400 ;  /* 0x0000040000047882 */ /* 0x000fc80000000000 */
[----:B------:R-:W-:-:S04]  /*03d0*/  LOP3.LUT R7, R7, 0x60, RZ, 0xc0, !PT ;  /* 0x0000006007077812 */ /* 0x000fc800078ec0ff */
[----:B------:R-:W-:Y:S01]  /*03e0*/  LOP3.LUT R2, R7, R2, RZ, 0xfc, !PT ;  /* 0x0000000207027212 */ /* 0x000fe200078efcff */
[----:B-1----:R-:W-:-:S06]  /*03f0*/  UPRMT UR4, UR5, 0x654, UR4 ;  /* 0x0000065405047896 */ /* 0x002fcc0008000004 */
[----:B------:R-:W-:-:S05]  /*0400*/  LEA.HI R7, R7, UR4, RZ, 0x1d ;  /* 0x0000000407077c11 */ /* 0x000fca000f8fe8ff */
[----:B------:R-:W-:Y:S01]  /*0410*/  IMAD R2, R2, 0x4, R7 ;  /* 0x0000000402027824 */ /* 0x000fe200078e0207 */
[----:B------:R-:W-:-:S04]  /*0420*/  SHF.R.U32.HI R13, RZ, 0x3, R0 ;  /* 0x00000003ff0d7819 */ /* 0x000fc80000011600 */
[----:B------:R-:W-:Y:S02]  /*0430*/  LOP3.LUT R13, R13, 0xc, RZ, 0xc0, !PT ;  /* 0x0000000c0d0d7812 */ /* 0x000fe400078ec0ff */
[----:B------:R-:W-:-:S03]  /*0440*/  LOP3.LUT R0, R0, 0x7f, RZ, 0xc0, !PT ;  /* 0x0000007f00007812 */ /* 0x000fc600078ec0ff */
[----:B------:R-:W-:-:S04]  /*0450*/  VIADD R13, R13, UR4 ;  /* 0x000000040d0d7c36 */ /* 0x000fc80008000000 */
[----:B------:R-:W-:Y:S02]  /*0460*/  IMAD R0, R0, 0x4, R13 ;  /* 0x0000000400007824 */ /* 0x000fe400078e020d */
[----:B--2---:R-:W-:-:S04]  /*0470*/  FADD R11, R11, R10 ;  /* 0x0000000a0b0b7221 */ /* 0x004fc80000000000 */
[----:B----4-:R-:W-:-:S05]  /*0480*/  FADD R11, R11, R12 ;  /* 0x0000000c0b0b7221 */ /* 0x010fca0000000000 */
[----:B------:R-:W-:Y:S01]  /*0490*/  STS [R2], R11 ;  /* 0x0000000b02007388 */ /* 0x000fe20000000800 */
[----:B------:R-:W-:Y:S06]  /*04a0*/  BAR.SYNC.DEFER_BLOCKING 0x0 ;  /* 0x0000000000007b1d */ /* 0x000fec0000010000 */
[----:B------:R-:W1:Y:S01]  /*04b0*/  LDS R0, [R0] ;  /* 0x0000000000007984 */ /* 0x000e620000000800 */
[----:B---3--:R-:W-:-:S04]  /*04c0*/  FADD R3, R6, R3 ;  /* 0x0000000306037221 */ /* 0x008fc80000000000 */
[----:B-1----:R-:W-:Y:S01]  /*04d0*/  FADD R3, R0, R3 ;  /* 0x0000000300037221 */ /* 0x002fe20000000000 */
[----:B------:R-:W-:Y:S06]  /*04e0*/  BAR.SYNC.DEFER_BLOCKING 0x0 ;  /* 0x0000000000007b1d */ /* 0x000fec0000010000 */
[----:B------:R-:W-:Y:S05]  /*04f0*/  @!P0 EXIT ;  /* 0x000000000000894d */ /* 0x000fea0003800000 */
[----:B------:R-:W-:Y:S01]  /*0500*/  STG.E desc[UR6][R4.64], R3 ;  /* 0x0000000304007986 */ /* 0x000fe2000c101906 */
[----:B------:R-:W-:Y:S05]  /*0510*/  EXIT ;  /* 0x000000000000794d */ /* 0x000fea0003800000 */
.L_x_0:
[----:B------:R-:W-:-:S00]  /*0520*/  BRA `(.L_x_0) ;  /* 0xfffffffc00fc7947 */ /* 0x000fc0000383ffff */
[----:B------:R-:W-:-:S00]  /*0530*/  NOP ;  /* 0x0000000000007918 */ /* 0x000fc00000000000 */
        /* <DEDUP_REMOVED lines=12> */
.L_x_1:


//--------------------- .nv.shared.triton_poi_fused_add_native_layer_norm_8 --------------------------
	.section	.nv.shared.triton_poi_fused_add_native_layer_norm_8,"aw",@nobits
	.sectionflags	@""
	.align	16
	.zero		1024


//--------------------- .nv.constant0.triton_poi_fused_add_native_layer_norm_8 --------------------------
	.section	.nv.constant0.triton_poi_fused_add_native_layer_norm_8,"a",@progbits
	.sectionflags	@""
	.align	4
.nv.constant0.triton_poi_fused_add_native_layer_norm_8:
	.zero		576
